//
// Generated by NVIDIA NVVM Compiler
//
// Compiler Build ID: CL-36424714
// Cuda compilation tools, release 13.0, V13.0.88
// Based on NVVM 20.0.0
//

.version 9.0
.target sm_100
.address_size 64

	// .globl	_Z10sha_kernelPKhjPj

.visible .entry _Z10sha_kernelPKhjPj(
	.param .u64 .ptr .align 1 _Z10sha_kernelPKhjPj_param_0,
	.param .u32 _Z10sha_kernelPKhjPj_param_1,
	.param .u64 .ptr .align 1 _Z10sha_kernelPKhjPj_param_2
)
{
	.reg .pred 	%p<5>;
	.reg .b32 	%r<22>;
	.reg .b64 	%rd<5>;

	ld.param.u64 	%rd1, [_Z10sha_kernelPKhjPj_param_0];
	ld.param.u32 	%r1, [_Z10sha_kernelPKhjPj_param_1];
	ld.param.u64 	%rd2, [_Z10sha_kernelPKhjPj_param_2];
	mov.u32 	%r2, %ctaid.x;
	mov.u32 	%r3, %ntid.x;
	mul.lo.s32 	%r4, %r2, %r3;
	mov.u32 	%r5, %tid.x;
	neg.s32 	%r6, %r5;
	setp.ne.s32 	%p1, %r4, %r6;
	@%p1 bra 	$L__BB0_3;
	setp.eq.s32 	%p2, %r1, 0;
	setp.eq.s64 	%p3, %rd2, 0;
	or.pred  	%p4, %p2, %p3;
	@%p4 bra 	$L__BB0_3;
	cvta.to.global.u64 	%rd3, %rd2;
	cvta.to.global.u64 	%rd4, %rd1;
	ld.global.u8 	%r7, [%rd4];
	st.global.u32 	[%rd3], %r7;
	ld.global.u8 	%r8, [%rd4];
	add.s32 	%r9, %r8, 1;
	st.global.u32 	[%rd3+4], %r9;
	ld.global.u8 	%r10, [%rd4];
	add.s32 	%r11, %r10, 2;
	st.global.u32 	[%rd3+8], %r11;
	ld.global.u8 	%r12, [%rd4];
	add.s32 	%r13, %r12, 3;
	st.global.u32 	[%rd3+12], %r13;
	ld.global.u8 	%r14, [%rd4];
	add.s32 	%r15, %r14, 4;
	st.global.u32 	[%rd3+16], %r15;
	ld.global.u8 	%r16, [%rd4];
	add.s32 	%r17, %r16, 5;
	st.global.u32 	[%rd3+20], %r17;
	ld.global.u8 	%r18, [%rd4];
	add.s32 	%r19, %r18, 6;
	st.global.u32 	[%rd3+24], %r19;
	ld.global.u8 	%r20, [%rd4];
	add.s32 	%r21, %r20, 7;
	st.global.u32 	[%rd3+28], %r21;
$L__BB0_3:
	ret;

}
	// .globl	_Z11tip5_kernelPKmPm
.visible .entry _Z11tip5_kernelPKmPm(
	.param .u64 .ptr .align 1 _Z11tip5_kernelPKmPm_param_0,
	.param .u64 .ptr .align 1 _Z11tip5_kernelPKmPm_param_1
)
{
	.reg .pred 	%p<6>;
	.reg .b32 	%r<6>;
	.reg .b64 	%rd<15>;

	ld.param.u64 	%rd1, [_Z11tip5_kernelPKmPm_param_0];
	ld.param.u64 	%rd2, [_Z11tip5_kernelPKmPm_param_1];
	mov.u32 	%r1, %ctaid.x;
	mov.u32 	%r2, %ntid.x;
	mul.lo.s32 	%r3, %r1, %r2;
	mov.u32 	%r4, %tid.x;
	neg.s32 	%r5, %r4;
	setp.ne.s32 	%p1, %r3, %r5;
	setp.eq.s64 	%p2, %rd1, 0;
	setp.eq.s64 	%p3, %rd2, 0;
	or.pred  	%p4, %p2, %p3;
	or.pred  	%p5, %p4, %p1;
	@%p5 bra 	$L__BB1_2;
	cvta.to.global.u64 	%rd3, %rd1;
	cvta.to.global.u64 	%rd4, %rd2;
	ld.global.u64 	%rd5, [%rd3];
	xor.b64  	%rd6, %rd5, -2401053089206439923;
	st.global.u64 	[%rd4], %rd6;
	ld.global.u64 	%rd7, [%rd3+8];
	xor.b64  	%rd8, %rd7, -2401053089206439923;
	st.global.u64 	[%rd4+8], %rd8;
	ld.global.u64 	%rd9, [%rd3+16];
	xor.b64  	%rd10, %rd9, -2401053089206439923;
	st.global.u64 	[%rd4+16], %rd10;
	ld.global.u64 	%rd11, [%rd3+24];
	xor.b64  	%rd12, %rd11, -2401053089206439923;
	st.global.u64 	[%rd4+24], %rd12;
	ld.global.u64 	%rd13, [%rd3+32];
	xor.b64  	%rd14, %rd13, -2401053089206439923;
	st.global.u64 	[%rd4+32], %rd14;
$L__BB1_2:
	ret;

}


// ===== COMPILED SASS (sm_100) =====

	.target	sm_100

	.elftype	@"ET_EXEC"


//--------------------- .note.nv.tkinfo           --------------------------
	.section	.note.nv.tkinfo,"",@"SHT_NOTE"
	.sectionflags	@"SHF_NOTE_NV_TKINFO"
	.tkinfo
        /*0018*/ 	.word	0x00000002
        /*0030*/ 	.string	""
        /*0030*/ 	.string	"ptxas"
        /*0030*/ 	.string	"Cuda compilation tools, release 13.0, V13.0.88"
        /*0030*/ 	.string	"Build cuda_13.0.r13.0/compiler.36424714_0"
        /*0030*/ 	.string	"-arch sm_100 -m 64 "



//--------------------- .note.nv.cuinfo           --------------------------
	.section	.note.nv.cuinfo,"",@"SHT_NOTE"
	.sectionflags	@"SHF_NOTE_NV_CUINFO"
        /*0018*/ 	.short	0x0002
        /*001a*/ 	.short	0x0064
        /*001c*/ 	.short	0x0082
	.zero		2


//--------------------- .nv.info                  --------------------------
	.section	.nv.info,"",@"SHT_CUDA_INFO"
	.align	4


	//----- nvinfo : EIATTR_REGCOUNT
	.align		4
        /*0000*/ 	.byte	0x04, 0x2f
        /*0002*/ 	.short	(.L_1 - .L_0)
	.align		4
.L_0:
        /*0004*/ 	.word	index@(_Z10sha_kernelPKhjPj)
        /*0008*/ 	.word	0x00000010


	//----- nvinfo : EIATTR_FRAME_SIZE
	.align		4
.L_1:
        /*000c*/ 	.byte	0x04, 0x11
        /*000e*/ 	.short	(.L_3 - .L_2)
	.align		4
.L_2:
        /*0010*/ 	.word	index@(_Z10sha_kernelPKhjPj)
        /*0014*/ 	.word	0x00000000


	//----- nvinfo : EIATTR_REGCOUNT
	.align		4
.L_3:
        /*0018*/ 	.byte	0x04, 0x2f
        /*001a*/ 	.short	(.L_5 - .L_4)
	.align		4
.L_4:
        /*001c*/ 	.word	index@(_Z11tip5_kernelPKmPm)
        /*0020*/ 	.word	0x00000012


	//----- nvinfo : EIATTR_FRAME_SIZE
	.align		4
.L_5:
        /*0024*/ 	.byte	0x04, 0x11
        /*0026*/ 	.short	(.L_7 - .L_6)
	.align		4
.L_6:
        /*0028*/ 	.word	index@(_Z11tip5_kernelPKmPm)
        /*002c*/ 	.word	0x00000000


	//----- nvinfo : EIATTR_MIN_STACK_SIZE
	.align		4
.L_7:
        /*0030*/ 	.byte	0x04, 0x12
        /*0032*/ 	.short	(.L_9 - .L_8)
	.align		4
.L_8:
        /*0034*/ 	.word	index@(_Z11tip5_kernelPKmPm)
        /*0038*/ 	.word	0x00000000


	//----- nvinfo : EIATTR_MIN_STACK_SIZE
	.align		4
.L_9:
        /*003c*/ 	.byte	0x04, 0x12
        /*003e*/ 	.short	(.L_11 - .L_10)
	.align		4
.L_10:
        /*0040*/ 	.word	index@(_Z10sha_kernelPKhjPj)
        /*0044*/ 	.word	0x00000000
.L_11:


//--------------------- .nv.compat                --------------------------
	.section	.nv.compat,"",@"SHT_CUDA_COMPAT_INFO"
	.align	4
        /*0000*/ 	.byte	0x02, 0x09, 0x00, 0x00, 0x02, 0x02, 0x01, 0x00, 0x02, 0x05, 0x05, 0x00, 0x03, 0x07, 0x01, 0x01
        /*0010*/ 	.byte	0x02, 0x03, 0x00, 0x00, 0x02, 0x06, 0x01, 0x00, 0x04, 0x0b, 0x08, 0x00, 0x09, 0x00, 0x00, 0x00
        /*0020*/ 	.byte	0x00, 0x00, 0x00, 0x00


//--------------------- .nv.info._Z11tip5_kernelPKmPm --------------------------
	.section	.nv.info._Z11tip5_kernelPKmPm,"",@"SHT_CUDA_INFO"
	.sectionflags	@""
	.align	4


	//----- nvinfo : EIATTR_CUDA_API_VERSION
	.align		4
        /*0000*/ 	.byte	0x04, 0x37
        /*0002*/ 	.short	(.L_13 - .L_12)
.L_12:
        /*0004*/ 	.word	0x00000082


	//----- nvinfo : EIATTR_KPARAM_INFO
	.align		4
.L_13:
        /*0008*/ 	.byte	0x04, 0x17
        /*000a*/ 	.short	(.L_15 - .L_14)
.L_14:
        /*000c*/ 	.word	0x00000000
        /*0010*/ 	.short	0x0001
        /*0012*/ 	.short	0x0008
        /*0014*/ 	.byte	0x00, 0xf5, 0x21, 0x00


	//----- nvinfo : EIATTR_KPARAM_INFO
	.align		4
.L_15:
        /*0018*/ 	.byte	0x04, 0x17
        /*001a*/ 	.short	(.L_17 - .L_16)
.L_16:
        /*001c*/ 	.word	0x00000000
        /*0020*/ 	.short	0x0000
        /*0022*/ 	.short	0x0000
        /*0024*/ 	.byte	0x00, 0xf5, 0x21, 0x00


	//----- nvinfo : EIATTR_SPARSE_MMA_MASK
	.align		4
.L_17:
        /*0028*/ 	.byte	0x03, 0x50
        /*002a*/ 	.short	0x0000


	//----- nvinfo : EIATTR_MAXREG_COUNT
	.align		4
        /*002c*/ 	.byte	0x03, 0x1b
        /*002e*/ 	.short	0x00ff


	//----- nvinfo : EIATTR_MERCURY_ISA_VERSION
	.align		4
        /*0030*/ 	.byte	0x03, 0x5f
        /*0032*/ 	.short	0x0101


	//----- nvinfo : EIATTR_VRC_CTA_INIT_COUNT
	.align		4
        /*0034*/ 	.byte	0x02, 0x4a
	.zero		1
	.zero		1


	//----- nvinfo : EIATTR_EXIT_INSTR_OFFSETS
	.align		4
        /*0038*/ 	.byte	0x04, 0x1c
        /*003a*/ 	.short	(.L_19 - .L_18)


	//   ....[0]....
.L_18:
        /*003c*/ 	.word	0x000000c0


	//   ....[1]....
        /*0040*/ 	.word	0x00000240


	//----- nvinfo : EIATTR_CBANK_PARAM_SIZE
	.align		4
.L_19:
        /*0044*/ 	.byte	0x03, 0x19
        /*0046*/ 	.short	0x0010


	//----- nvinfo : EIATTR_PARAM_CBANK
	.align		4
        /*0048*/ 	.byte	0x04, 0x0a
        /*004a*/ 	.short	(.L_21 - .L_20)
	.align		4
.L_20:
        /*004c*/ 	.word	index@(.nv.constant0._Z11tip5_kernelPKmPm)
        /*0050*/ 	.short	0x0380
        /*0052*/ 	.short	0x0010


	//----- nvinfo : EIATTR_SW_WAR
	.align		4
.L_21:
        /*0054*/ 	.byte	0x04, 0x36
        /*0056*/ 	.short	(.L_23 - .L_22)
.L_22:
        /*0058*/ 	.word	0x00000008
.L_23:


//--------------------- .nv.info._Z10sha_kernelPKhjPj --------------------------
	.section	.nv.info._Z10sha_kernelPKhjPj,"",@"SHT_CUDA_INFO"
	.sectionflags	@""
	.align	4


	//----- nvinfo : EIATTR_CUDA_API_VERSION
	.align		4
        /*0000*/ 	.byte	0x04, 0x37
        /*0002*/ 	.short	(.L_25 - .L_24)
.L_24:
        /*0004*/ 	.word	0x00000082


	//----- nvinfo : EIATTR_KPARAM_INFO
	.align		4
.L_25:
        /*0008*/ 	.byte	0x04, 0x17
        /*000a*/ 	.short	(.L_27 - .L_26)
.L_26:
        /*000c*/ 	.word	0x00000000
        /*0010*/ 	.short	0x0002
        /*0012*/ 	.short	0x0010
        /*0014*/ 	.byte	0x00, 0xf5, 0x21, 0x00


	//----- nvinfo : EIATTR_KPARAM_INFO
	.align		4
.L_27:
        /*0018*/ 	.byte	0x04, 0x17
        /*001a*/ 	.short	(.L_29 - .L_28)
.L_28:
        /*001c*/ 	.word	0x00000000
        /*0020*/ 	.short	0x0001
        /*0022*/ 	.short	0x0008
        /*0024*/ 	.byte	0x00, 0xf0, 0x11, 0x00


	//----- nvinfo : EIATTR_KPARAM_INFO
	.align		4
.L_29:
        /*0028*/ 	.byte	0x04, 0x17
        /*002a*/ 	.short	(.L_31 - .L_30)
.L_30:
        /*002c*/ 	.word	0x00000000
        /*0030*/ 	.short	0x0000
        /*0032*/ 	.short	0x0000
        /*0034*/ 	.byte	0x00, 0xf5, 0x21, 0x00


	//----- nvinfo : EIATTR_SPARSE_MMA_MASK
	.align		4
.L_31:
        /*0038*/ 	.byte	0x03, 0x50
        /*003a*/ 	.short	0x0000


	//----- nvinfo : EIATTR_MAXREG_COUNT
	.align		4
        /*003c*/ 	.byte	0x03, 0x1b
        /*003e*/ 	.short	0x00ff


	//----- nvinfo : EIATTR_MERCURY_ISA_VERSION
	.align		4
        /*0040*/ 	.byte	0x03, 0x5f
        /*0042*/ 	.short	0x0101


	//----- nvinfo : EIATTR_VRC_CTA_INIT_COUNT
	.align		4
        /*0044*/ 	.byte	0x02, 0x4a
	.zero		1
	.zero		1


	//----- nvinfo : EIATTR_EXIT_INSTR_OFFSETS
	.align		4
        /*0048*/ 	.byte	0x04, 0x1c
        /*004a*/ 	.short	(.L_33 - .L_32)


	//   ....[0]....
.L_32:
        /*004c*/ 	.word	0x00000070


	//   ....[1]....
        /*0050*/ 	.word	0x000000d0


	//   ....[2]....
        /*0054*/ 	.word	0x00000280


	//----- nvinfo : EIATTR_CBANK_PARAM_SIZE
	.align		4
.L_33:
        /*0058*/ 	.byte	0x03, 0x19
        /*005a*/ 	.short	0x0018


	//----- nvinfo : EIATTR_PARAM_CBANK
	.align		4
        /*005c*/ 	.byte	0x04, 0x0a
        /*005e*/ 	.short	(.L_35 - .L_34)
	.align		4
.L_34:
        /*0060*/ 	.word	index@(.nv.constant0._Z10sha_kernelPKhjPj)
        /*0064*/ 	.short	0x0380
        /*0066*/ 	.short	0x0018


	//----- nvinfo : EIATTR_SW_WAR
	.align		4
.L_35:
        /*0068*/ 	.byte	0x04, 0x36
        /*006a*/ 	.short	(.L_37 - .L_36)
.L_36:
        /*006c*/ 	.word	0x00000008
.L_37:


//--------------------- .nv.callgraph             --------------------------
	.section	.nv.callgraph,"",@"SHT_CUDA_CALLGRAPH"
	.align	4
	.sectionentsize	8
	.align		4
        /*0000*/ 	.word	0x00000000
	.align		4
        /*0004*/ 	.word	0xffffffff
	.align		4
        /*0008*/ 	.word	0x00000000
	.align		4
        /*000c*/ 	.word	0xfffffffe
	.align		4
        /*0010*/ 	.word	0x00000000
	.align		4
        /*0014*/ 	.word	0xfffffffd
	.align		4
        /*0018*/ 	.word	0x00000000
	.align		4
        /*001c*/ 	.word	0xfffffffc


//--------------------- .text._Z11tip5_kernelPKmPm --------------------------
	.section	.text._Z11tip5_kernelPKmPm,"ax",@progbits
	.align	128
        .global         _Z11tip5_kernelPKmPm
        .type           _Z11tip5_kernelPKmPm,@function
        .size           _Z11tip5_kernelPKmPm,(.L_x_2 - _Z11tip5_kernelPKmPm)
        .other          _Z11tip5_kernelPKmPm,@"STO_CUDA_ENTRY STV_DEFAULT"
_Z11tip5_kernelPKmPm:
.text._Z11tip5_kernelPKmPm:
[----:B------:R-:W-:Y:S01]  /*0000*/  LDC R1, c[0x0][0x37c] ;  /* 0x0000df00ff017b82 */ /* 0x000fe20000000800 */
[----:B------:R-:W0:Y:S07]  /*0010*/  S2R R0, SR_TID.X ;  /* 0x0000000000007919 */ /* 0x000e2e0000002100 */
[----:B------:R-:W1:Y:S01]  /*0020*/  S2UR UR4, SR_CTAID.X ;  /* 0x00000000000479c3 */ /* 0x000e620000002500 */
[----:B------:R-:W2:Y:S01]  /*0030*/  LDCU.128 UR8, c[0x0][0x380] ;  /* 0x00007000ff0877ac */ /* 0x000ea20008000c00 */
[----:B------:R-:W1:Y:S01]  /*0040*/  LDCU UR5, c[0x0][0x360] ;  /* 0x00006c00ff0577ac */ /* 0x000e620008000800 */
[----:B--2---:R-:W-:-:S02]  /*0050*/  ISETP.NE.U32.AND P1, PT, RZ, UR10, PT ;  /* 0x0000000aff007c0c */ /* 0x004fc4000bf25070 */
[----:B------:R-:W-:Y:S02]  /*0060*/  ISETP.EQ.U32.AND P0, PT, RZ, UR8, PT ;  /* 0x00000008ff007c0c */ /* 0x000fe4000bf02070 */
[----:B------:R-:W-:Y:S01]  /*0070*/  ISETP.NE.AND.EX P1, PT, RZ, UR11, PT, P1 ;  /* 0x0000000bff007c0c */ /* 0x000fe2000bf25310 */
[----:B-1----:R-:W-:-:S03]  /*0080*/  UIMAD UR4, UR4, UR5, URZ ;  /* 0x00000005040472a4 */ /* 0x002fc6000f8e02ff */
[----:B------:R-:W-:Y:S01]  /*0090*/  ISETP.EQ.OR.EX P0, PT, RZ, UR9, !P1, P0 ;  /* 0x00000009ff007c0c */ /* 0x000fe2000cf02700 */
[----:B0-----:R-:W-:-:S05]  /*00a0*/  IMAD.MOV R0, RZ, RZ, -R0 ;  /* 0x000000ffff007224 */ /* 0x001fca00078e0a00 */
[----:B------:R-:W-:-:S13]  /*00b0*/  ISETP.NE.OR P0, PT, R0, UR4, P0 ;  /* 0x0000000400007c0c */ /* 0x000fda0008705670 */
[----:B------:R-:W-:Y:S05]  /*00c0*/  @P0 EXIT ;  /* 0x000000000000094d */ /* 0x000fea0003800000 */
[----:B------:R-:W0:Y:S01]  /*00d0*/  LDC.64 R2, c[0x0][0x380] ;  /* 0x0000e000ff027b82 */ /* 0x000e220000000a00 */
[----:B------:R-:W0:Y:S02]  /*00e0*/  LDCU.64 UR4, c[0x0][0x358] ;  /* 0x00006b00ff0477ac */ /* 0x000e240008000a00 */
[----:B0-----:R-:W2:Y:S05]  /*00f0*/  LDG.E.64 R6, desc[UR4][R2.64] ;  /* 0x0000000402067981 */ /* 0x001eaa000c1e1b00 */
[----:B------:R-:W0:Y:S01]  /*0100*/  LDC.64 R4, c[0x0][0x388] ;  /* 0x0000e200ff047b82 */ /* 0x000e220000000a00 */
[----:B--2---:R-:W-:Y:S02]  /*0110*/  LOP3.LUT R8, R6, 0xcafef00d, RZ, 0x3c, !PT ;  /* 0xcafef00d06087812 */ /* 0x004fe400078e3cff */
[----:B------:R-:W-:-:S05]  /*0120*/  LOP3.LUT R9, R7, 0xdeadbeef, RZ, 0x3c, !PT ;  /* 0xdeadbeef07097812 */ /* 0x000fca00078e3cff */
[----:B0-----:R-:W-:Y:S04]  /*0130*/  STG.E.64 desc[UR4][R4.64], R8 ;  /* 0x0000000804007986 */ /* 0x001fe8000c101b04 */
[----:B------:R-:W2:Y:S02]  /*0140*/  LDG.E.64 R6, desc[UR4][R2.64+0x8] ;  /* 0x0000080402067981 */ /* 0x000ea4000c1e1b00 */
[----:B--2---:R-:W-:Y:S02]  /*0150*/  LOP3.LUT R10, R6, 0xcafef00d, RZ, 0x3c, !PT ;  /* 0xcafef00d060a7812 */ /* 0x004fe400078e3cff */
[----:B------:R-:W-:-:S05]  /*0160*/  LOP3.LUT R11, R7, 0xdeadbeef, RZ, 0x3c, !PT ;  /* 0xdeadbeef070b7812 */ /* 0x000fca00078e3cff */
[----:B------:R-:W-:Y:S04]  /*0170*/  STG.E.64 desc[UR4][R4.64+0x8], R10 ;  /* 0x0000080a04007986 */ /* 0x000fe8000c101b04 */
        /* <DEDUP_REMOVED lines=11> */
[----:B------:R-:W-:Y:S01]  /*0230*/  STG.E.64 desc[UR4][R4.64+0x20], R6 ;  /* 0x0000200604007986 */ /* 0x000fe2000c101b04 */
[----:B------:R-:W-:Y:S05]  /*0240*/  EXIT ;  /* 0x000000000000794d */ /* 0x000fea0003800000 */
.L_x_0:
[----:B------:R-:W-:-:S00]  /*0250*/  BRA `(.L_x_0) ;  /* 0xfffffffc00fc7947 */ /* 0x000fc0000383ffff */
[----:B------:R-:W-:-:S00]  /*0260*/  NOP ;  /* 0x0000000000007918 */ /* 0x000fc00000000000 */
        /* <DEDUP_REMOVED lines=9> */
.L_x_2:


//--------------------- .text._Z10sha_kernelPKhjPj --------------------------
	.section	.text._Z10sha_kernelPKhjPj,"ax",@progbits
	.align	128
        .global         _Z10sha_kernelPKhjPj
        .type           _Z10sha_kernelPKhjPj,@function
        .size           _Z10sha_kernelPKhjPj,(.L_x_3 - _Z10sha_kernelPKhjPj)
        .other          _Z10sha_kernelPKhjPj,@"STO_CUDA_ENTRY STV_DEFAULT"
_Z10sha_kernelPKhjPj:
.text._Z10sha_kernelPKhjPj:
[----:B------:R-:W-:Y:S01]  /*0000*/  LDC R1, c[0x0][0x37c] ;  /* 0x0000df00ff017b82 */ /* 0x000fe20000000800 */
[----:B------:R-:W0:Y:S07]  /*0010*/  S2R R0, SR_TID.X ;  /* 0x0000000000007919 */ /* 0x000e2e0000002100 */
[----:B------:R-:W1:Y:S01]  /*0020*/  S2UR UR4, SR_CTAID.X ;  /* 0x00000000000479c3 */ /* 0x000e620000002500 */
[----:B------:R-:W1:Y:S02]  /*0030*/  LDCU UR5, c[0x0][0x360] ;  /* 0x00006c00ff0577ac */ /* 0x000e640008000800 */
[----:B-1----:R-:W-:Y:S01]  /*0040*/  UIMAD UR4, UR4, UR5, URZ ;  /* 0x00000005040472a4 */ /* 0x002fe2000f8e02ff */
[----:B0-----:R-:W-:-:S05]  /*0050*/  IMAD.MOV R0, RZ, RZ, -R0 ;  /* 0x000000ffff007224 */ /* 0x001fca00078e0a00 */
[----:B------:R-:W-:-:S13]  /*0060*/  ISETP.NE.AND P0, PT, R0, UR4, PT ;  /* 0x0000000400007c0c */ /* 0x000fda000bf05270 */
[----:B------:R-:W-:Y:S05]  /*0070*/  @P0 EXIT ;  /* 0x000000000000094d */ /* 0x000fea0003800000 */
[----:B------:R-:W0:Y:S01]  /*0080*/  LDCU.64 UR4, c[0x0][0x390] ;  /* 0x00007200ff0477ac */ /* 0x000e220008000a00 */
[----:B------:R-:W1:Y:S01]  /*0090*/  LDC R0, c[0x0][0x388] ;  /* 0x0000e200ff007b82 */ /* 0x000e620000000800 */
[----:B0-----:R-:W-:-:S04]  /*00a0*/  ISETP.NE.U32.AND P0, PT, RZ, UR4, PT ;  /* 0x00000004ff007c0c */ /* 0x001fc8000bf05070 */
[----:B------:R-:W-:-:S04]  /*00b0*/  ISETP.NE.AND.EX P0, PT, RZ, UR5, PT, P0 ;  /* 0x00000005ff007c0c */ /* 0x000fc8000bf05300 */
[----:B-1----:R-:W-:-:S13]  /*00c0*/  ISETP.EQ.OR P0, PT, R0, RZ, !P0 ;  /* 0x000000ff0000720c */ /* 0x002fda0004702670 */
[----:B------:R-:W-:Y:S05]  /*00d0*/  @P0 EXIT ;  /* 0x000000000000094d */ /* 0x000fea0003800000 */
[----:B------:R-:W0:Y:S01]  /*00e0*/  LDC.64 R4, c[0x0][0x380] ;  /* 0x0000e000ff047b82 */ /* 0x000e220000000a00 */
[----:B------:R-:W0:Y:S02]  /*00f0*/  LDCU.64 UR4, c[0x0][0x358] ;  /* 0x00006b00ff0477ac */ /* 0x000e240008000a00 */
[----:B0-----:R-:W2:Y:S05]  /*0100*/  LDG.E.U8 R7, desc[UR4][R4.64] ;  /* 0x0000000404077981 */ /* 0x001eaa000c1e1100 */
[----:B------:R-:W2:Y:S02]  /*0110*/  LDC.64 R2, c[0x0][0x390] ;  /* 0x0000e400ff027b82 */ /* 0x000ea40000000a00 */
[----:B--2---:R0:W-:Y:S04]  /*0120*/  STG.E desc[UR4][R2.64], R7 ;  /* 0x0000000702007986 */ /* 0x0041e8000c101904 */
[----:B------:R-:W2:Y:S02]  /*0130*/  LDG.E.U8 R0, desc[UR4][R4.64] ;  /* 0x0000000404007981 */ /* 0x000ea4000c1e1100 */
[----:B--2---:R-:W-:-:S05]  /*0140*/  VIADD R9, R0, 0x1 ;  /* 0x0000000100097836 */ /* 0x004fca0000000000 */
[----:B------:R1:W-:Y:S04]  /*0150*/  STG.E desc[UR4][R2.64+0x4], R9 ;  /* 0x0000040902007986 */ /* 0x0003e8000c101904 */
[----:B------:R-:W2:Y:S02]  /*0160*/  LDG.E.U8 R0, desc[UR4][R4.64] ;  /* 0x0000000404007981 */ /* 0x000ea4000c1e1100 */
[----:B--2---:R-:W-:-:S05]  /*0170*/  IADD3 R11, PT, PT, R0, 0x2, RZ ;  /* 0x00000002000b7810 */ /* 0x004fca0007ffe0ff */
[----:B------:R2:W-:Y:S04]  /*0180*/  STG.E desc[UR4][R2.64+0x8], R11 ;  /* 0x0000080b02007986 */ /* 0x0005e8000c101904 */
[----:B------:R-:W3:Y:S02]  /*0190*/  LDG.E.U8 R0, desc[UR4][R4.64] ;  /* 0x0000000404007981 */ /* 0x000ee4000c1e1100 */
[----:B---3--:R-:W-:-:S05]  /*01a0*/  VIADD R13, R0, 0x3 ;  /* 0x00000003000d7836 */ /* 0x008fca0000000000 */
[----:B------:R3:W-:Y:S04]  /*01b0*/  STG.E desc[UR4][R2.64+0xc], R13 ;  /* 0x00000c0d02007986 */ /* 0x0007e8000c101904 */
[----:B------:R-:W0:Y:S02]  /*01c0*/  LDG.E.U8 R0, desc[UR4][R4.64] ;  /* 0x0000000404007981 */ /* 0x000e24000c1e1100 */
[----:B0-----:R-:W-:-:S05]  /*01d0*/  VIADD R7, R0, 0x4 ;  /* 0x0000000400077836 */ /* 0x001fca0000000000 */
[----:B------:R-:W-:Y:S04]  /*01e0*/  STG.E desc[UR4][R2.64+0x10], R7 ;  /* 0x0000100702007986 */ /* 0x000fe8000c101904 */
[----:B------:R-:W1:Y:S02]  /*01f0*/  LDG.E.U8 R0, desc[UR4][R4.64] ;  /* 0x0000000404007981 */ /* 0x000e64000c1e1100 */
[----:B-1----:R-:W-:-:S05]  /*0200*/  IADD3 R9, PT, PT, R0, 0x5, RZ ;  /* 0x0000000500097810 */ /* 0x002fca0007ffe0ff */
[----:B------:R-:W-:Y:S04]  /*0210*/  STG.E desc[UR4][R2.64+0x14], R9 ;  /* 0x0000140902007986 */ /* 0x000fe8000c101904 */
[----:B------:R-:W2:Y:S02]  /*0220*/  LDG.E.U8 R0, desc[UR4][R4.64] ;  /* 0x0000000404007981 */ /* 0x000ea4000c1e1100 */
[----:B--2---:R-:W-:-:S05]  /*0230*/  VIADD R11, R0, 0x6 ;  /* 0x00000006000b7836 */ /* 0x004fca0000000000 */
[----:B------:R-:W-:Y:S04]  /*0240*/  STG.E desc[UR4][R2.64+0x18], R11 ;  /* 0x0000180b02007986 */ /* 0x000fe8000c101904 */
[----:B------:R-:W3:Y:S02]  /*0250*/  LDG.E.U8 R0, desc[UR4][R4.64] ;  /* 0x0000000404007981 */ /* 0x000ee4000c1e1100 */
[----:B---3--:R-:W-:-:S05]  /*0260*/  IADD3 R13, PT, PT, R0, 0x7, RZ ;  /* 0x00000007000d7810 */ /* 0x008fca0007ffe0ff */
[----:B------:R-:W-:Y:S01]  /*0270*/  STG.E desc[UR4][R2.64+0x1c], R13 ;  /* 0x00001c0d02007986 */ /* 0x000fe2000c101904 */
[----:B------:R-:W-:Y:S05]  /*0280*/  EXIT ;  /* 0x000000000000794d */ /* 0x000fea0003800000 */
.L_x_1:
        /* <DEDUP_REMOVED lines=15> */
.L_x_3:


//--------------------- .nv.shared.reserved.0     --------------------------
	.section	.nv.shared.reserved.0,"aw",@nobits
	.weak		__nv_reservedSMEM_offset_0_alias
	.size		__nv_reservedSMEM_offset_0_alias, 0, 64
	.other		__nv_reservedSMEM_offset_0_alias,@"STO_CUDA_RESERVED_SHARED STV_DEFAULT"
__nv_reservedSMEM_offset_0_alias:
	.zero		0
	.zero		64


//--------------------- .nv.constant0._Z11tip5_kernelPKmPm --------------------------
	.section	.nv.constant0._Z11tip5_kernelPKmPm,"a",@progbits
	.sectionflags	@""
	.align	4
.nv.constant0._Z11tip5_kernelPKmPm:
	.zero		912


//--------------------- .nv.constant0._Z10sha_kernelPKhjPj --------------------------
	.section	.nv.constant0._Z10sha_kernelPKhjPj,"a",@progbits
	.sectionflags	@""
	.align	4
.nv.constant0._Z10sha_kernelPKhjPj:
	.zero		920


//--------------------- SYMBOLS --------------------------

	.type		.nv.reservedSmem.offset0,@object
	.size		.nv.reservedSmem.offset0,0x4
